	.headerflags	@"EF_CUDA_TEXMODE_UNIFIED EF_CUDA_64BIT_ADDRESS EF_CUDA_ACCELERATORS EF_CUDA_SM90 EF_CUDA_VIRTUAL_SM(EF_CUDA_SM90)"
	.elftype	@"ET_EXEC"


//--------------------- .nv.info                  --------------------------
	.section	.nv.info,"",@"SHT_CUDA_INFO"
	.align	4


	//----- nvinfo : EIATTR_REGCOUNT
	.align		4
        /*0000*/ 	.byte	0x04, 0x2f
        /*0002*/ 	.short	(.L_2 - .L_1)
	.align		4
.L_1:
        /*0004*/ 	.word	index@(triton_poi_fused_convolution_gelu_0)
        /*0008*/ 	.word	0x00000014


	//----- nvinfo : EIATTR_MIN_STACK_SIZE
	.align		4
.L_2:
        /*000c*/ 	.byte	0x04, 0x12
        /*000e*/ 	.short	(.L_4 - .L_3)
	.align		4
.L_3:
        /*0010*/ 	.word	index@(triton_poi_fused_convolution_gelu_0)
        /*0014*/ 	.word	0x00000000


	//----- nvinfo : EIATTR_FRAME_SIZE
	.align		4
.L_4:
        /*0018*/ 	.byte	0x04, 0x11
        /*001a*/ 	.short	(.L_6 - .L_5)
	.align		4
.L_5:
        /*001c*/ 	.word	index@(triton_poi_fused_convolution_gelu_0)
        /*0020*/ 	.word	0x00000000


	//----- nvinfo : EIATTR_MIN_STACK_SIZE
	.align		4
.L_6:
        /*0024*/ 	.byte	0x04, 0x12
        /*0026*/ 	.short	(.L_8 - .L_7)
	.align		4
.L_7:
        /*0028*/ 	.word	index@(triton_poi_fused_convolution_gelu_0)
        /*002c*/ 	.word	0x00000000
.L_8:


//--------------------- .nv.info.triton_poi_fused_convolution_gelu_0 --------------------------
	.section	.nv.info.triton_poi_fused_convolution_gelu_0,"",@"SHT_CUDA_INFO"
	.sectionflags	@""
	.align	4


	//----- nvinfo : EIATTR_CUDA_API_VERSION
	.align		4
        /*0000*/ 	.byte	0x04, 0x37
        /*0002*/ 	.short	(.L_10 - .L_9)
.L_9:
        /*0004*/ 	.word	0x0000007c


	//----- nvinfo : EIATTR_KPARAM_INFO
	.align		4
.L_10:
        /*0008*/ 	.byte	0x04, 0x17
        /*000a*/ 	.short	(.L_12 - .L_11)
.L_11:
        /*000c*/ 	.word	0x00000000
        /*0010*/ 	.short	0x0003
        /*0012*/ 	.short	0x0018
        /*0014*/ 	.byte	0x00, 0xf0, 0x11, 0x00


	//----- nvinfo : EIATTR_KPARAM_INFO
	.align		4
.L_12:
        /*0018*/ 	.byte	0x04, 0x17
        /*001a*/ 	.short	(.L_14 - .L_13)
.L_13:
        /*001c*/ 	.word	0x00000000
        /*0020*/ 	.short	0x0002
        /*0022*/ 	.short	0x0010
        /*0024*/ 	.byte	0x00, 0xf4, 0x21, 0x00


	//----- nvinfo : EIATTR_KPARAM_INFO
	.align		4
.L_14:
        /*0028*/ 	.byte	0x04, 0x17
        /*002a*/ 	.short	(.L_16 - .L_15)
.L_15:
        /*002c*/ 	.word	0x00000000
        /*0030*/ 	.short	0x0001
        /*0032*/ 	.short	0x0008
        /*0034*/ 	.byte	0x00, 0xf4, 0x21, 0x00


	//----- nvinfo : EIATTR_KPARAM_INFO
	.align		4
.L_16:
        /*0038*/ 	.byte	0x04, 0x17
        /*003a*/ 	.short	(.L_18 - .L_17)
.L_17:
        /*003c*/ 	.word	0x00000000
        /*0040*/ 	.short	0x0000
        /*0042*/ 	.short	0x0000
        /*0044*/ 	.byte	0x00, 0xf4, 0x21, 0x00


	//----- nvinfo : EIATTR_SPARSE_MMA_MASK
	.align		4
.L_18:
        /*0048*/ 	.byte	0x03, 0x50
        /*004a*/ 	.short	0x0000


	//----- nvinfo : EIATTR_MAXREG_COUNT
	.align		4
        /*004c*/ 	.byte	0x03, 0x1b
        /*004e*/ 	.short	0x00ff


	//----- nvinfo : EIATTR_EXIT_INSTR_OFFSETS
	.align		4
        /*0050*/ 	.byte	0x04, 0x1c
        /*0052*/ 	.short	(.L_20 - .L_19)


	//   ....[0]....
.L_19:
        /*0054*/ 	.word	0x000005f0


	//   ....[1]....
        /*0058*/ 	.word	0x00000610


	//----- nvinfo : EIATTR_REQNTID
	.align		4
.L_20:
        /*005c*/ 	.byte	0x04, 0x10
        /*005e*/ 	.short	(.L_22 - .L_21)
.L_21:
        /*0060*/ 	.word	0x00000080
        /*0064*/ 	.word	0x00000001
        /*0068*/ 	.word	0x00000001


	//----- nvinfo : EIATTR_CBANK_PARAM_SIZE
	.align		4
.L_22:
        /*006c*/ 	.byte	0x03, 0x19
        /*006e*/ 	.short	0x001c


	//----- nvinfo : EIATTR_PARAM_CBANK
	.align		4
        /*0070*/ 	.byte	0x04, 0x0a
        /*0072*/ 	.short	(.L_24 - .L_23)
	.align		4
.L_23:
        /*0074*/ 	.word	index@(.nv.constant0.triton_poi_fused_convolution_gelu_0)
        /*0078*/ 	.short	0x0210
        /*007a*/ 	.short	0x001c


	//----- nvinfo : EIATTR_SW_WAR
	.align		4
.L_24:
        /*007c*/ 	.byte	0x04, 0x36
        /*007e*/ 	.short	(.L_26 - .L_25)
.L_25:
        /*0080*/ 	.word	0x00000008
.L_26:


//--------------------- .nv.callgraph             --------------------------
	.section	.nv.callgraph,"",@"SHT_CUDA_CALLGRAPH"
	.align	4
	.sectionentsize	8
	.align		4
        /*0000*/ 	.word	0x00000000
	.align		4
        /*0004*/ 	.word	0xffffffff
	.align		4
        /*0008*/ 	.word	0x00000000
	.align		4
        /*000c*/ 	.word	0xfffffffe
	.align		4
        /*0010*/ 	.word	0x00000000
	.align		4
        /*0014*/ 	.word	0xfffffffd
	.align		4
        /*0018*/ 	.word	0x00000000
	.align		4
        /*001c*/ 	.word	0xfffffffc


//--------------------- .nv.constant4             --------------------------
	.section	.nv.constant4,"a",@progbits
	.align	8
	.align		8
.nv.constant4:
        /*0000*/ 	.dword	_$_str


//--------------------- .text.triton_poi_fused_convolution_gelu_0 --------------------------
	.section	.text.triton_poi_fused_convolution_gelu_0,"ax",@progbits
	.align	128
        .global         triton_poi_fused_convolution_gelu_0
        .type           triton_poi_fused_convolution_gelu_0,@function
        .size           triton_poi_fused_convolution_gelu_0,(.L_x_1 - triton_poi_fused_convolution_gelu_0)
        .other          triton_poi_fused_convolution_gelu_0,@"STO_CUDA_ENTRY STV_DEFAULT"
triton_poi_fused_convolution_gelu_0:
.text.triton_poi_fused_convolution_gelu_0:
[----:B------:R-:W0:Y:S02]  /*0000*/  LDC R1, c[0x0][0x28] ;  /* 0x00000a00ff017b82 */ /* 0x000e240000000800 */
[----:B------:R-:W1:Y:S01]  /*0010*/  S2R R0, SR_TID.X ;  /* 0x0000000000007919 */ /* 0x000e620000002100 */
[----:B------:R-:W2:Y:S01]  /*0020*/  LDC.64 R10, c[0x0][0x218] ;  /* 0x00008600ff0a7b82 */ /* 0x000ea20000000a00 */
[----:B------:R-:W-:Y:S01]  /*0030*/  CS2R R6, SRZ ;  /* 0x0000000000067805 */ /* 0x000fe2000001ff00 */
[----:B------:R-:W-:Y:S01]  /*0040*/  ULDC.64 UR4, c[0x0][0x208] ;  /* 0x0000820000047ab9 */ /* 0x000fe20000000a00 */
[----:B------:R-:W3:Y:S01]  /*0050*/  S2R R5, SR_CTAID.X ;  /* 0x0000000000057919 */ /* 0x000ee20000002500 */
[----:B------:R-:W-:Y:S01]  /*0060*/  MOV R13, 0xb9f560b9 ;  /* 0xb9f560b9000d7802 */ /* 0x000fe20000000f00 */
[----:B------:R-:W-:Y:S02]  /*0070*/  HFMA2.MMA R15, -RZ, RZ, 0.958984375, -6.1690807342529296875e-05 ;  /* 0x3bac840bff0f7435 */ /* 0x000fe400000001ff */
[----:B------:R-:W-:Y:S01]  /*0080*/  HFMA2.MMA R12, -RZ, RZ, 0.470947265625, -12.46875 ;  /* 0x3789ca3cff0c7435 */ /* 0x000fe200000001ff */
[----:B------:R-:W-:Y:S01]  /*0090*/  MOV R14, 0xb9f560b9 ;  /* 0xb9f560b9000e7802 */ /* 0x000fe20000000f00 */
[----:B------:R-:W-:Y:S01]  /*00a0*/  IMAD.MOV.U32 R16, RZ, RZ, 0x3bac840b ;  /* 0x3bac840bff107424 */ /* 0x000fe200078e00ff */
[----:B------:R-:W-:Y:S01]  /*00b0*/  ULDC.64 UR6, c[0x0][0x220] ;  /* 0x0000880000067ab9 */ /* 0x000fe20000000a00 */
[----:B-1----:R-:W-:-:S02]  /*00c0*/  SHF.L.U32 R0, R0, 0x1, RZ ;  /* 0x0000000100007819 */ /* 0x002fc400000006ff */
[----:B---3--:R-:W-:Y:S02]  /*00d0*/  SHF.R.S32.HI R3, RZ, 0x17, R5 ;  /* 0x00000017ff037819 */ /* 0x008fe40000011405 */
[----:B------:R-:W-:Y:S02]  /*00e0*/  LOP3.LUT R0, R0, 0xfe, RZ, 0xc0, !PT ;  /* 0x000000fe00007812 */ /* 0x000fe400078ec0ff */
[----:B------:R-:W-:Y:S02]  /*00f0*/  SGXT R3, R3, 0x1 ;  /* 0x000000010303781a */ /* 0x000fe40000000200 */
[----:B------:R-:W-:-:S04]  /*0100*/  LEA R0, R5, R0, 0x8 ;  /* 0x0000000005007211 */ /* 0x000fc800078e40ff */
[----:B------:R-:W-:Y:S02]  /*0110*/  LEA.HI R4, R3, R0, RZ, 0x4 ;  /* 0x0000000003047211 */ /* 0x000fe400078f20ff */
[----:B------:R-:W1:Y:S01]  /*0120*/  LDC.64 R2, c[0x0][0x210] ;  /* 0x00008400ff027b82 */ /* 0x000e620000000a00 */
[----:B------:R-:W-:Y:S02]  /*0130*/  ISETP.GE.AND P0, PT, R0, 0x100, PT ;  /* 0x000001000000780c */ /* 0x000fe40003f06270 */
[----:B------:R-:W-:-:S04]  /*0140*/  SHF.R.S32.HI R4, RZ, 0x4, R4 ;  /* 0x00000004ff047819 */ /* 0x000fc80000011404 */
[----:B------:R-:W-:-:S04]  /*0150*/  LEA.HI R5, R4, R4, RZ, 0x2 ;  /* 0x0000000404057211 */ /* 0x000fc800078f10ff */
[----:B------:R-:W-:-:S05]  /*0160*/  LOP3.LUT R5, R5, 0xfffffffc, RZ, 0xc0, !PT ;  /* 0xfffffffc05057812 */ /* 0x000fca00078ec0ff */
[----:B------:R-:W-:-:S04]  /*0170*/  IMAD.IADD R5, R4, 0x1, -R5 ;  /* 0x0000000104057824 */ /* 0x000fc800078e0a05 */
[----:B--2---:R-:W-:Y:S01]  /*0180*/  IMAD.WIDE R10, R5, 0x4, R10 ;  /* 0x00000004050a7825 */ /* 0x004fe200078e020a */
[----:B------:R-:W-:-:S03]  /*0190*/  CS2R R4, SRZ ;  /* 0x0000000000047805 */ /* 0x000fc6000001ff00 */
[----:B-1----:R-:W-:Y:S01]  /*01a0*/  IMAD.WIDE R2, R0, 0x4, R2 ;  /* 0x0000000400027825 */ /* 0x002fe200078e0202 */
[----:B------:R-:W2:Y:S04]  /*01b0*/  @!P0 LDG.E.EL R7, desc[UR4][R10.64] ;  /* 0x000000040a078981 */ /* 0x000ea8000c2e1900 */
[----:B------:R-:W2:Y:S04]  /*01c0*/  @!P0 LDG.E.64 R4, desc[UR4][R2.64] ;  /* 0x0000000402048981 */ /* 0x000ea8000c1e1b00 */
[----:B------:R1:W3:Y:S02]  /*01d0*/  @!P0 LDG.E.EL R6, desc[UR4][R10.64] ;  /* 0x000000040a068981 */ /* 0x0002e4000c2e1900 */
[----:B-1----:R-:W-:Y:S01]  /*01e0*/  HFMA2.MMA R11, -RZ, RZ, 0.470947265625, -12.46875 ;  /* 0x3789ca3cff0b7435 */ /* 0x002fe200000001ff */
[----:B--2---:R-:W-:-:S04]  /*01f0*/  FADD R4, R7, R4 ;  /* 0x0000000407047221 */ /* 0x004fc80000000000 */
[----:B------:R-:W-:Y:S01]  /*0200*/  FMUL R7, R4, 0.70710676908493041992 ;  /* 0x3f3504f304077820 */ /* 0x000fe20000400000 */
[----:B---3--:R-:W-:-:S03]  /*0210*/  FADD R5, R6, R5 ;  /* 0x0000000506057221 */ /* 0x008fc60000000000 */
[----:B------:R-:W-:Y:S01]  /*0220*/  FADD.FTZ R8, |R7|, -RZ ;  /* 0x800000ff07087221 */ /* 0x000fe20000010200 */
[----:B------:R-:W-:-:S04]  /*0230*/  FMUL R6, R5, 0.70710676908493041992 ;  /* 0x3f3504f305067820 */ /* 0x000fc80000400000 */
[----:B------:R-:W-:Y:S01]  /*0240*/  FSETP.GE.AND P1, PT, R8, 1.0029599666595458984, PT ;  /* 0x3f8060fe0800780b */ /* 0x000fe20003f26000 */
[----:B------:R-:W-:-:S05]  /*0250*/  FADD.FTZ R9, |R6|, -RZ ;  /* 0x800000ff06097221 */ /* 0x000fca0000010200 */
[----:B------:R-:W-:-:S07]  /*0260*/  FSETP.GE.AND P2, PT, R9, 1.0029599666595458984, PT ;  /* 0x3f8060fe0900780b */ /* 0x000fce0003f46000 */
[----:B------:R-:W-:Y:S01]  /*0270*/  @!P1 MOV R11, 0x38b1e96a ;  /* 0x38b1e96a000b9802 */ /* 0x000fe20000000f00 */
[----:B------:R-:W-:Y:S02]  /*0280*/  @!P1 IMAD.MOV.U32 R13, RZ, RZ, -0x45a8b2e0 ;  /* 0xba574d20ff0d9424 */ /* 0x000fe400078e00ff */
[----:B------:R-:W-:Y:S01]  /*0290*/  @!P1 FMUL R8, R7, R7 ;  /* 0x0000000707089220 */ /* 0x000fe20000400000 */
[----:B------:R-:W-:-:S03]  /*02a0*/  @!P1 MOV R15, 0x3baad5ea ;  /* 0x3baad5ea000f9802 */ /* 0x000fc60000000f00 */
[----:B------:R-:W-:Y:S01]  /*02b0*/  FFMA.FTZ R10, R8, R11, R13 ;  /* 0x0000000b080a7223 */ /* 0x000fe2000001000d */
[----:B------:R-:W-:Y:S01]  /*02c0*/  HFMA2.MMA R11, -RZ, RZ, -1.26171875, -2.110004425048828125e-05 ;  /* 0xbd0c8162ff0b7435 */ /* 0x000fe200000001ff */
[----:B------:R-:W-:Y:S01]  /*02d0*/  @!P2 MOV R14, 0xba574d20 ;  /* 0xba574d20000ea802 */ /* 0x000fe20000000f00 */
[----:B------:R-:W-:Y:S02]  /*02e0*/  @!P2 IMAD.MOV.U32 R12, RZ, RZ, 0x38b1e96a ;  /* 0x38b1e96aff0ca424 */ /* 0x000fe400078e00ff */
[----:B------:R-:W-:Y:S01]  /*02f0*/  @!P2 FMUL R9, R6, R6 ;  /* 0x000000060609a220 */ /* 0x000fe20000400000 */
[----:B------:R-:W-:Y:S01]  /*0300*/  FFMA.FTZ R10, R10, R8, R15 ;  /* 0x000000080a0a7223 */ /* 0x000fe2000001000f */
[----:B------:R-:W-:Y:S02]  /*0310*/  @!P1 MOV R11, 0xbcdc1be7 ;  /* 0xbcdc1be7000b9802 */ /* 0x000fe40000000f00 */
[----:B------:R-:W-:Y:S01]  /*0320*/  FFMA.FTZ R17, R9, R12, R14 ;  /* 0x0000000c09117223 */ /* 0x000fe2000001000e */
[----:B------:R-:W-:Y:S01]  /*0330*/  @!P2 MOV R16, 0x3baad5ea ;  /* 0x3baad5ea0010a802 */ /* 0x000fe20000000f00 */
[----:B------:R-:W-:Y:S01]  /*0340*/  IMAD.MOV.U32 R12, RZ, RZ, -0x42f37e9e ;  /* 0xbd0c8162ff0c7424 */ /* 0x000fe200078e00ff */
[----:B------:R-:W-:Y:S01]  /*0350*/  @!P2 MOV R12, 0xbcdc1be7 ;  /* 0xbcdc1be7000ca802 */ /* 0x000fe20000000f00 */
[----:B------:R-:W-:Y:S01]  /*0360*/  FFMA.FTZ R10, R10, R8, R11 ;  /* 0x000000080a0a7223 */ /* 0x000fe2000001000b */
[----:B------:R-:W-:Y:S01]  /*0370*/  HFMA2.MMA R11, -RZ, RZ, 1.52734375, -41152 ;  /* 0x3e1cf906ff0b7435 */ /* 0x000fe200000001ff */
[-C--:B------:R-:W-:Y:S01]  /*0380*/  FFMA.FTZ R17, R17, R9.reuse, R16 ;  /* 0x0000000911117223 */ /* 0x080fe20000010010 */
[----:B------:R-:W-:Y:S01]  /*0390*/  IMAD.MOV.U32 R14, RZ, RZ, 0x3e1cf906 ;  /* 0x3e1cf906ff0e7424 */ /* 0x000fe200078e00ff */
[----:B------:R-:W-:Y:S01]  /*03a0*/  @!P2 MOV R14, 0x3de718af ;  /* 0x3de718af000ea802 */ /* 0x000fe20000000f00 */
[----:B------:R-:W-:Y:S01]  /*03b0*/  HFMA2.MMA R13, -RZ, RZ, 1.853515625, -0.00091457366943359375 ;  /* 0x3f6a937eff0d7435 */ /* 0x000fe200000001ff */
[----:B------:R-:W-:Y:S01]  /*03c0*/  FFMA.FTZ R17, R17, R9, R12 ;  /* 0x0000000911117223 */ /* 0x000fe2000001000c */
[----:B------:R-:W-:Y:S01]  /*03d0*/  @!P1 MOV R11, 0x3de718af ;  /* 0x3de718af000b9802 */ /* 0x000fe20000000f00 */
[----:B------:R-:W-:Y:S01]  /*03e0*/  IMAD.MOV.U32 R16, RZ, RZ, 0x3f6a937e ;  /* 0x3f6a937eff107424 */ /* 0x000fe200078e00ff */
[----:B------:R-:W-:Y:S01]  /*03f0*/  HFMA2.MMA R15, -RZ, RZ, 1.78125, -136.25 ;  /* 0x3f20d842ff0f7435 */ /* 0x000fe200000001ff */
[----:B------:R-:W-:-:S02]  /*0400*/  @!P2 IMAD.MOV.U32 R16, RZ, RZ, -0x413f6c54 ;  /* 0xbec093acff10a424 */ /* 0x000fc400078e00ff */
[-C--:B------:R-:W-:Y:S01]  /*0410*/  FFMA.FTZ R17, R17, R9.reuse, R14 ;  /* 0x0000000911117223 */ /* 0x080fe2000001000e */
[----:B------:R-:W-:Y:S01]  /*0420*/  @!P1 MOV R13, 0xbec093ac ;  /* 0xbec093ac000d9802 */ /* 0x000fe20000000f00 */
[-C--:B------:R-:W-:Y:S01]  /*0430*/  FFMA.FTZ R10, R10, R8.reuse, R11 ;  /* 0x000000080a0a7223 */ /* 0x080fe2000001000b */
[----:B------:R-:W-:Y:S01]  /*0440*/  MOV R12, 0x3f20d842 ;  /* 0x3f20d842000c7802 */ /* 0x000fe20000000f00 */
[-C--:B------:R-:W-:Y:S01]  /*0450*/  FFMA.FTZ R17, R17, R9.reuse, R16 ;  /* 0x0000000911117223 */ /* 0x080fe20000010010 */
[----:B------:R-:W-:Y:S01]  /*0460*/  @!P2 IMAD.MOV.U32 R12, RZ, RZ, 0x3e0375d3 ;  /* 0x3e0375d3ff0ca424 */ /* 0x000fe200078e00ff */
[----:B------:R-:W-:Y:S01]  /*0470*/  @!P1 MOV R15, 0x3e0375d3 ;  /* 0x3e0375d3000f9802 */ /* 0x000fe20000000f00 */
[----:B------:R-:W-:Y:S01]  /*0480*/  FFMA.FTZ R10, R10, R8, R13 ;  /* 0x000000080a0a7223 */ /* 0x000fe2000001000d */
[----:B------:R-:W-:Y:S01]  /*0490*/  FSEL R11, -R9, R6, P2 ;  /* 0x00000006090b7208 */ /* 0x000fe20001000100 */
[----:B------:R-:W-:Y:S01]  /*04a0*/  FFMA.FTZ R12, R17, R9, R12 ;  /* 0x00000009110c7223 */ /* 0x000fe2000001000c */
[----:B------:R-:W-:Y:S01]  /*04b0*/  FSEL R9, -R8, R7, P1 ;  /* 0x0000000708097208 */ /* 0x000fe20000800100 */
[----:B------:R-:W-:-:S02]  /*04c0*/  FFMA.FTZ R10, R10, R8, R15 ;  /* 0x000000080a0a7223 */ /* 0x000fc4000001000f */
[----:B------:R-:W-:Y:S02]  /*04d0*/  FFMA.FTZ R11, R12, R11, R11 ;  /* 0x0000000b0c0b7223 */ /* 0x000fe4000001000b */
[----:B------:R-:W-:Y:S02]  /*04e0*/  FFMA.FTZ R9, R10, R9, R9 ;  /* 0x000000090a097223 */ /* 0x000fe40000010009 */
[----:B------:R-:W1:Y:S08]  /*04f0*/  @P2 MUFU.EX2 R12, R11 ;  /* 0x0000000b000c2308 */ /* 0x000e700000000800 */
[----:B------:R-:W2:Y:S01]  /*0500*/  @P1 MUFU.EX2 R8, R9 ;  /* 0x0000000900081308 */ /* 0x000ea20000000800 */
[----:B-1----:R-:W-:Y:S01]  /*0510*/  @P2 FADD R13, -R12, 1 ;  /* 0x3f8000000c0d2421 */ /* 0x002fe20000000100 */
[----:B--2---:R-:W-:-:S04]  /*0520*/  @P1 FADD R8, -R8, 1 ;  /* 0x3f80000008081421 */ /* 0x004fc80000000100 */
[----:B------:R-:W-:Y:S02]  /*0530*/  @P2 LOP3.LUT R11, R13, 0x80000000, R6, 0xf8, !PT ;  /* 0x800000000d0b2812 */ /* 0x000fe400078ef806 */
[----:B------:R-:W-:Y:S02]  /*0540*/  @P1 LOP3.LUT R9, R8, 0x80000000, R7, 0xf8, !PT ;  /* 0x8000000008091812 */ /* 0x000fe400078ef807 */
[----:B------:R-:W-:Y:S02]  /*0550*/  SHF.R.S32.HI R7, RZ, 0x1f, R0 ;  /* 0x0000001fff077819 */ /* 0x000fe40000011400 */
[----:B------:R-:W-:Y:S01]  /*0560*/  LEA R6, P1, R0, UR6, 0x2 ;  /* 0x0000000600067c11 */ /* 0x000fe2000f8210ff */
[----:B------:R-:W-:Y:S01]  /*0570*/  FMUL R8, R5, 0.5 ;  /* 0x3f00000005087820 */ /* 0x000fe20000400000 */
[----:B------:R-:W-:Y:S01]  /*0580*/  FMUL R10, R4, 0.5 ;  /* 0x3f000000040a7820 */ /* 0x000fe20000400000 */
[----:B------:R-:W-:Y:S01]  /*0590*/  FADD R11, R11, 1 ;  /* 0x3f8000000b0b7421 */ /* 0x000fe20000000000 */
[----:B------:R-:W-:Y:S01]  /*05a0*/  FADD R9, R9, 1 ;  /* 0x3f80000009097421 */ /* 0x000fe20000000000 */
[----:B------:R-:W-:Y:S01]  /*05b0*/  LEA.HI.X R7, R0, UR7, R7, 0x2, P1 ;  /* 0x0000000700077c11 */ /* 0x000fe200088f1407 */
[----:B------:R1:W-:Y:S01]  /*05c0*/  @!P0 STG.E.64 desc[UR4][R2.64], R4 ;  /* 0x0000000402008986 */ /* 0x0003e2000c101b04 */
[----:B------:R-:W-:Y:S01]  /*05d0*/  FMUL R11, R8, R11 ;  /* 0x0000000b080b7220 */ /* 0x000fe20000400000 */
[----:B------:R-:W-:Y:S01]  /*05e0*/  FMUL R10, R10, R9 ;  /* 0x000000090a0a7220 */ /* 0x000fe20000400000 */
[----:B------:R-:W-:Y:S06]  /*05f0*/  @P0 EXIT ;  /* 0x000000000000094d */ /* 0x000fec0003800000 */
[----:B------:R-:W-:Y:S01]  /*0600*/  STG.E.64 desc[UR4][R6.64], R10 ;  /* 0x0000000a06007986 */ /* 0x000fe2000c101b04 */
[----:B------:R-:W-:Y:S05]  /*0610*/  EXIT ;  /* 0x000000000000794d */ /* 0x000fea0003800000 */
.L_x_0:
[----:B------:R-:W-:-:S00]  /*0620*/  BRA `(.L_x_0) ;  /* 0xfffffffc00fc7947 */ /* 0x000fc0000383ffff */
[----:B------:R-:W-:-:S00]  /*0630*/  NOP ;  /* 0x0000000000007918 */ /* 0x000fc00000000000 */
        /* <DEDUP_REMOVED lines=12> */
.L_x_1:


//--------------------- .nv.global.init           --------------------------
	.section	.nv.global.init,"aw",@progbits
.nv.global.init:
	.type		_$_str,@object
	.size		_$_str,(.L_0 - _$_str)
_$_str:
        /*0000*/ 	.byte	0x5f, 0x5f, 0x43, 0x55, 0x44, 0x41, 0x5f, 0x46, 0x54, 0x5a, 0x00
.L_0:


//--------------------- .nv.constant0.triton_poi_fused_convolution_gelu_0 --------------------------
	.section	.nv.constant0.triton_poi_fused_convolution_gelu_0,"a",@progbits
	.sectionflags	@""
	.align	4
.nv.constant0.triton_poi_fused_convolution_gelu_0:
	.zero		556
